//
// Generated by NVIDIA NVVM Compiler
//
// Compiler Build ID: CL-36424714
// Cuda compilation tools, release 13.0, V13.0.88
// Based on NVVM 20.0.0
//

.version 9.0
.target sm_100
.address_size 64

	// .globl	_ZN3cub18CUB_300001_SM_10006detail11EmptyKernelIvEEvv
.global .align 1 .b8 _ZN40_INTERNAL_25c6946a_4_k_cu_ef9579fa_971304cuda3std3__45__cpo5beginE[1];
.global .align 1 .b8 _ZN40_INTERNAL_25c6946a_4_k_cu_ef9579fa_971304cuda3std3__45__cpo3endE[1];
.global .align 1 .b8 _ZN40_INTERNAL_25c6946a_4_k_cu_ef9579fa_971304cuda3std3__45__cpo6cbeginE[1];
.global .align 1 .b8 _ZN40_INTERNAL_25c6946a_4_k_cu_ef9579fa_971304cuda3std3__45__cpo4cendE[1];
.global .align 1 .b8 _ZN40_INTERNAL_25c6946a_4_k_cu_ef9579fa_971304cuda3std3__45__cpo6rbeginE[1];
.global .align 1 .b8 _ZN40_INTERNAL_25c6946a_4_k_cu_ef9579fa_971304cuda3std3__45__cpo4rendE[1];
.global .align 1 .b8 _ZN40_INTERNAL_25c6946a_4_k_cu_ef9579fa_971304cuda3std3__45__cpo7crbeginE[1];
.global .align 1 .b8 _ZN40_INTERNAL_25c6946a_4_k_cu_ef9579fa_971304cuda3std3__45__cpo5crendE[1];
.global .align 1 .b8 _ZN40_INTERNAL_25c6946a_4_k_cu_ef9579fa_971304cuda3std3__442_GLOBAL__N__25c6946a_4_k_cu_ef9579fa_971306ignoreE[1];
.global .align 1 .b8 _ZN40_INTERNAL_25c6946a_4_k_cu_ef9579fa_971304cuda3std3__419piecewise_constructE[1];
.global .align 1 .b8 _ZN40_INTERNAL_25c6946a_4_k_cu_ef9579fa_971304cuda3std3__48in_placeE[1];
.global .align 1 .b8 _ZN40_INTERNAL_25c6946a_4_k_cu_ef9579fa_971304cuda3std3__420unreachable_sentinelE[1];
.global .align 1 .b8 _ZN40_INTERNAL_25c6946a_4_k_cu_ef9579fa_971304cuda3std3__47nulloptE[1];
.global .align 1 .b8 _ZN40_INTERNAL_25c6946a_4_k_cu_ef9579fa_971304cuda3std3__48unexpectE[1];
.global .align 1 .b8 _ZN40_INTERNAL_25c6946a_4_k_cu_ef9579fa_971304cuda3std6ranges3__45__cpo4swapE[1];
.global .align 1 .b8 _ZN40_INTERNAL_25c6946a_4_k_cu_ef9579fa_971304cuda3std6ranges3__45__cpo9iter_moveE[1];
.global .align 1 .b8 _ZN40_INTERNAL_25c6946a_4_k_cu_ef9579fa_971304cuda3std6ranges3__45__cpo5beginE[1];
.global .align 1 .b8 _ZN40_INTERNAL_25c6946a_4_k_cu_ef9579fa_971304cuda3std6ranges3__45__cpo3endE[1];
.global .align 1 .b8 _ZN40_INTERNAL_25c6946a_4_k_cu_ef9579fa_971304cuda3std6ranges3__45__cpo6cbeginE[1];
.global .align 1 .b8 _ZN40_INTERNAL_25c6946a_4_k_cu_ef9579fa_971304cuda3std6ranges3__45__cpo4cendE[1];
.global .align 1 .b8 _ZN40_INTERNAL_25c6946a_4_k_cu_ef9579fa_971304cuda3std6ranges3__45__cpo7advanceE[1];
.global .align 1 .b8 _ZN40_INTERNAL_25c6946a_4_k_cu_ef9579fa_971304cuda3std6ranges3__45__cpo9iter_swapE[1];
.global .align 1 .b8 _ZN40_INTERNAL_25c6946a_4_k_cu_ef9579fa_971304cuda3std6ranges3__45__cpo4nextE[1];
.global .align 1 .b8 _ZN40_INTERNAL_25c6946a_4_k_cu_ef9579fa_971304cuda3std6ranges3__45__cpo4prevE[1];
.global .align 1 .b8 _ZN40_INTERNAL_25c6946a_4_k_cu_ef9579fa_971304cuda3std6ranges3__45__cpo4dataE[1];
.global .align 1 .b8 _ZN40_INTERNAL_25c6946a_4_k_cu_ef9579fa_971304cuda3std6ranges3__45__cpo5cdataE[1];
.global .align 1 .b8 _ZN40_INTERNAL_25c6946a_4_k_cu_ef9579fa_971304cuda3std6ranges3__45__cpo4sizeE[1];
.global .align 1 .b8 _ZN40_INTERNAL_25c6946a_4_k_cu_ef9579fa_971304cuda3std6ranges3__45__cpo5ssizeE[1];
.global .align 1 .b8 _ZN40_INTERNAL_25c6946a_4_k_cu_ef9579fa_971304cuda3std6ranges3__45__cpo8distanceE[1];
.global .align 1 .b8 _ZN40_INTERNAL_25c6946a_4_k_cu_ef9579fa_971306thrust24THRUST_300001_SM_1000_NS8cuda_cub3parE[1];
.global .align 1 .b8 _ZN40_INTERNAL_25c6946a_4_k_cu_ef9579fa_971306thrust24THRUST_300001_SM_1000_NS8cuda_cub10par_nosyncE[1];
.global .align 1 .b8 _ZN40_INTERNAL_25c6946a_4_k_cu_ef9579fa_971306thrust24THRUST_300001_SM_1000_NS6system6detail10sequential3seqE[1];
.global .align 1 .b8 _ZN40_INTERNAL_25c6946a_4_k_cu_ef9579fa_971306thrust24THRUST_300001_SM_1000_NS12placeholders2_1E[1];
.global .align 1 .b8 _ZN40_INTERNAL_25c6946a_4_k_cu_ef9579fa_971306thrust24THRUST_300001_SM_1000_NS12placeholders2_2E[1];
.global .align 1 .b8 _ZN40_INTERNAL_25c6946a_4_k_cu_ef9579fa_971306thrust24THRUST_300001_SM_1000_NS12placeholders2_3E[1];
.global .align 1 .b8 _ZN40_INTERNAL_25c6946a_4_k_cu_ef9579fa_971306thrust24THRUST_300001_SM_1000_NS12placeholders2_4E[1];
.global .align 1 .b8 _ZN40_INTERNAL_25c6946a_4_k_cu_ef9579fa_971306thrust24THRUST_300001_SM_1000_NS12placeholders2_5E[1];
.global .align 1 .b8 _ZN40_INTERNAL_25c6946a_4_k_cu_ef9579fa_971306thrust24THRUST_300001_SM_1000_NS12placeholders2_6E[1];
.global .align 1 .b8 _ZN40_INTERNAL_25c6946a_4_k_cu_ef9579fa_971306thrust24THRUST_300001_SM_1000_NS12placeholders2_7E[1];
.global .align 1 .b8 _ZN40_INTERNAL_25c6946a_4_k_cu_ef9579fa_971306thrust24THRUST_300001_SM_1000_NS12placeholders2_8E[1];
.global .align 1 .b8 _ZN40_INTERNAL_25c6946a_4_k_cu_ef9579fa_971306thrust24THRUST_300001_SM_1000_NS12placeholders2_9E[1];
.global .align 1 .b8 _ZN40_INTERNAL_25c6946a_4_k_cu_ef9579fa_971306thrust24THRUST_300001_SM_1000_NS12placeholders3_10E[1];
.global .align 1 .b8 _ZN40_INTERNAL_25c6946a_4_k_cu_ef9579fa_971306thrust24THRUST_300001_SM_1000_NS3seqE[1];

.visible .entry _ZN3cub18CUB_300001_SM_10006detail11EmptyKernelIvEEvv()
{


	ret;

}


// ===== COMPILED SASS (sm_100) =====

	.target	sm_100

	.elftype	@"ET_EXEC"


//--------------------- .note.nv.tkinfo           --------------------------
	.section	.note.nv.tkinfo,"",@"SHT_NOTE"
	.sectionflags	@"SHF_NOTE_NV_TKINFO"
	.tkinfo
        /*0018*/ 	.word	0x00000002
        /*0030*/ 	.string	""
        /*0030*/ 	.string	"ptxas"
        /*0030*/ 	.string	"Cuda compilation tools, release 13.0, V13.0.88"
        /*0030*/ 	.string	"Build cuda_13.0.r13.0/compiler.36424714_0"
        /*0030*/ 	.string	"-arch sm_100 -m 64 "



//--------------------- .note.nv.cuinfo           --------------------------
	.section	.note.nv.cuinfo,"",@"SHT_NOTE"
	.sectionflags	@"SHF_NOTE_NV_CUINFO"
        /*0018*/ 	.short	0x0002
        /*001a*/ 	.short	0x0064
        /*001c*/ 	.short	0x0082
	.zero		2


//--------------------- .nv.info                  --------------------------
	.section	.nv.info,"",@"SHT_CUDA_INFO"
	.align	4


	//----- nvinfo : EIATTR_REGCOUNT
	.align		4
        /*0000*/ 	.byte	0x04, 0x2f
        /*0002*/ 	.short	(.L_44 - .L_43)
	.align		4
.L_43:
        /*0004*/ 	.word	index@(_ZN3cub18CUB_300001_SM_10006detail11EmptyKernelIvEEvv)
        /*0008*/ 	.word	0x00000004


	//----- nvinfo : EIATTR_FRAME_SIZE
	.align		4
.L_44:
        /*000c*/ 	.byte	0x04, 0x11
        /*000e*/ 	.short	(.L_46 - .L_45)
	.align		4
.L_45:
        /*0010*/ 	.word	index@(_ZN3cub18CUB_300001_SM_10006detail11EmptyKernelIvEEvv)
        /*0014*/ 	.word	0x00000000


	//----- nvinfo : EIATTR_MIN_STACK_SIZE
	.align		4
.L_46:
        /*0018*/ 	.byte	0x04, 0x12
        /*001a*/ 	.short	(.L_48 - .L_47)
	.align		4
.L_47:
        /*001c*/ 	.word	index@(_ZN3cub18CUB_300001_SM_10006detail11EmptyKernelIvEEvv)
        /*0020*/ 	.word	0x00000000
.L_48:


//--------------------- .nv.compat                --------------------------
	.section	.nv.compat,"",@"SHT_CUDA_COMPAT_INFO"
	.align	4
        /*0000*/ 	.byte	0x02, 0x09, 0x00, 0x00, 0x02, 0x02, 0x01, 0x00, 0x02, 0x05, 0x05, 0x00, 0x03, 0x07, 0x01, 0x01
        /*0010*/ 	.byte	0x02, 0x03, 0x00, 0x00, 0x02, 0x06, 0x01, 0x00, 0x04, 0x0b, 0x08, 0x00, 0x09, 0x00, 0x00, 0x00
        /*0020*/ 	.byte	0x00, 0x00, 0x00, 0x00


//--------------------- .nv.info._ZN3cub18CUB_300001_SM_10006detail11EmptyKernelIvEEvv --------------------------
	.section	.nv.info._ZN3cub18CUB_300001_SM_10006detail11EmptyKernelIvEEvv,"",@"SHT_CUDA_INFO"
	.sectionflags	@""
	.align	4


	//----- nvinfo : EIATTR_CUDA_API_VERSION
	.align		4
        /*0000*/ 	.byte	0x04, 0x37
        /*0002*/ 	.short	(.L_50 - .L_49)
.L_49:
        /*0004*/ 	.word	0x00000082


	//----- nvinfo : EIATTR_SPARSE_MMA_MASK
	.align		4
.L_50:
        /*0008*/ 	.byte	0x03, 0x50
        /*000a*/ 	.short	0x0000


	//----- nvinfo : EIATTR_MAXREG_COUNT
	.align		4
        /*000c*/ 	.byte	0x03, 0x1b
        /*000e*/ 	.short	0x00ff


	//----- nvinfo : EIATTR_MERCURY_ISA_VERSION
	.align		4
        /*0010*/ 	.byte	0x03, 0x5f
        /*0012*/ 	.short	0x0101


	//----- nvinfo : EIATTR_VRC_CTA_INIT_COUNT
	.align		4
        /*0014*/ 	.byte	0x02, 0x4a
	.zero		1
	.zero		1


	//----- nvinfo : EIATTR_EXIT_INSTR_OFFSETS
	.align		4
        /*0018*/ 	.byte	0x04, 0x1c
        /*001a*/ 	.short	(.L_52 - .L_51)


	//   ....[0]....
.L_51:
        /*001c*/ 	.word	0x00000010


	//----- nvinfo : EIATTR_SW_WAR
	.align		4
.L_52:
        /*0020*/ 	.byte	0x04, 0x36
        /*0022*/ 	.short	(.L_54 - .L_53)
.L_53:
        /*0024*/ 	.word	0x00000008
.L_54:


//--------------------- .nv.callgraph             --------------------------
	.section	.nv.callgraph,"",@"SHT_CUDA_CALLGRAPH"
	.align	4
	.sectionentsize	8
	.align		4
        /*0000*/ 	.word	0x00000000
	.align		4
        /*0004*/ 	.word	0xffffffff
	.align		4
        /*0008*/ 	.word	0x00000000
	.align		4
        /*000c*/ 	.word	0xfffffffe
	.align		4
        /*0010*/ 	.word	0x00000000
	.align		4
        /*0014*/ 	.word	0xfffffffd
	.align		4
        /*0018*/ 	.word	0x00000000
	.align		4
        /*001c*/ 	.word	0xfffffffc


//--------------------- .nv.constant4             --------------------------
	.section	.nv.constant4,"a",@progbits
	.align	8
	.align		8
.nv.constant4:
        /*0000*/ 	.dword	_ZN40_INTERNAL_25c6946a_4_k_cu_ef9579fa_975204cuda3std3__45__cpo5beginE
	.align		8
        /*0008*/ 	.dword	_ZN40_INTERNAL_25c6946a_4_k_cu_ef9579fa_975204cuda3std3__45__cpo3endE
	.align		8
        /*0010*/ 	.dword	_ZN40_INTERNAL_25c6946a_4_k_cu_ef9579fa_975204cuda3std3__45__cpo6cbeginE
	.align		8
        /*0018*/ 	.dword	_ZN40_INTERNAL_25c6946a_4_k_cu_ef9579fa_975204cuda3std3__45__cpo4cendE
	.align		8
        /*0020*/ 	.dword	_ZN40_INTERNAL_25c6946a_4_k_cu_ef9579fa_975204cuda3std3__45__cpo6rbeginE
	.align		8
        /*0028*/ 	.dword	_ZN40_INTERNAL_25c6946a_4_k_cu_ef9579fa_975204cuda3std3__45__cpo4rendE
	.align		8
        /*0030*/ 	.dword	_ZN40_INTERNAL_25c6946a_4_k_cu_ef9579fa_975204cuda3std3__45__cpo7crbeginE
	.align		8
        /*0038*/ 	.dword	_ZN40_INTERNAL_25c6946a_4_k_cu_ef9579fa_975204cuda3std3__45__cpo5crendE
	.align		8
        /*0040*/ 	.dword	_ZN40_INTERNAL_25c6946a_4_k_cu_ef9579fa_975204cuda3std3__442_GLOBAL__N__25c6946a_4_k_cu_ef9579fa_975206ignoreE
	.align		8
        /*0048*/ 	.dword	_ZN40_INTERNAL_25c6946a_4_k_cu_ef9579fa_975204cuda3std3__419piecewise_constructE
	.align		8
        /*0050*/ 	.dword	_ZN40_INTERNAL_25c6946a_4_k_cu_ef9579fa_975204cuda3std3__48in_placeE
	.align		8
        /*0058*/ 	.dword	_ZN40_INTERNAL_25c6946a_4_k_cu_ef9579fa_975204cuda3std3__420unreachable_sentinelE
	.align		8
        /*0060*/ 	.dword	_ZN40_INTERNAL_25c6946a_4_k_cu_ef9579fa_975204cuda3std3__47nulloptE
	.align		8
        /*0068*/ 	.dword	_ZN40_INTERNAL_25c6946a_4_k_cu_ef9579fa_975204cuda3std3__48unexpectE
	.align		8
        /*0070*/ 	.dword	_ZN40_INTERNAL_25c6946a_4_k_cu_ef9579fa_975204cuda3std6ranges3__45__cpo4swapE
	.align		8
        /*0078*/ 	.dword	_ZN40_INTERNAL_25c6946a_4_k_cu_ef9579fa_975204cuda3std6ranges3__45__cpo9iter_moveE
	.align		8
        /*0080*/ 	.dword	_ZN40_INTERNAL_25c6946a_4_k_cu_ef9579fa_975204cuda3std6ranges3__45__cpo5beginE
	.align		8
        /*0088*/ 	.dword	_ZN40_INTERNAL_25c6946a_4_k_cu_ef9579fa_975204cuda3std6ranges3__45__cpo3endE
	.align		8
        /*0090*/ 	.dword	_ZN40_INTERNAL_25c6946a_4_k_cu_ef9579fa_975204cuda3std6ranges3__45__cpo6cbeginE
	.align		8
        /*0098*/ 	.dword	_ZN40_INTERNAL_25c6946a_4_k_cu_ef9579fa_975204cuda3std6ranges3__45__cpo4cendE
	.align		8
        /*00a0*/ 	.dword	_ZN40_INTERNAL_25c6946a_4_k_cu_ef9579fa_975204cuda3std6ranges3__45__cpo7advanceE
	.align		8
        /*00a8*/ 	.dword	_ZN40_INTERNAL_25c6946a_4_k_cu_ef9579fa_975204cuda3std6ranges3__45__cpo9iter_swapE
	.align		8
        /*00b0*/ 	.dword	_ZN40_INTERNAL_25c6946a_4_k_cu_ef9579fa_975204cuda3std6ranges3__45__cpo4nextE
	.align		8
        /*00b8*/ 	.dword	_ZN40_INTERNAL_25c6946a_4_k_cu_ef9579fa_975204cuda3std6ranges3__45__cpo4prevE
	.align		8
        /*00c0*/ 	.dword	_ZN40_INTERNAL_25c6946a_4_k_cu_ef9579fa_975204cuda3std6ranges3__45__cpo4dataE
	.align		8
        /*00c8*/ 	.dword	_ZN40_INTERNAL_25c6946a_4_k_cu_ef9579fa_975204cuda3std6ranges3__45__cpo5cdataE
	.align		8
        /*00d0*/ 	.dword	_ZN40_INTERNAL_25c6946a_4_k_cu_ef9579fa_975204cuda3std6ranges3__45__cpo4sizeE
	.align		8
        /*00d8*/ 	.dword	_ZN40_INTERNAL_25c6946a_4_k_cu_ef9579fa_975204cuda3std6ranges3__45__cpo5ssizeE
	.align		8
        /*00e0*/ 	.dword	_ZN40_INTERNAL_25c6946a_4_k_cu_ef9579fa_975204cuda3std6ranges3__45__cpo8distanceE
	.align		8
        /*00e8*/ 	.dword	_ZN40_INTERNAL_25c6946a_4_k_cu_ef9579fa_975206thrust24THRUST_300001_SM_1000_NS8cuda_cub3parE
	.align		8
        /*00f0*/ 	.dword	_ZN40_INTERNAL_25c6946a_4_k_cu_ef9579fa_975206thrust24THRUST_300001_SM_1000_NS8cuda_cub10par_nosyncE
	.align		8
        /*00f8*/ 	.dword	_ZN40_INTERNAL_25c6946a_4_k_cu_ef9579fa_975206thrust24THRUST_300001_SM_1000_NS6system6detail10sequential3seqE
	.align		8
        /*0100*/ 	.dword	_ZN40_INTERNAL_25c6946a_4_k_cu_ef9579fa_975206thrust24THRUST_300001_SM_1000_NS12placeholders2_1E
	.align		8
        /*0108*/ 	.dword	_ZN40_INTERNAL_25c6946a_4_k_cu_ef9579fa_975206thrust24THRUST_300001_SM_1000_NS12placeholders2_2E
	.align		8
        /*0110*/ 	.dword	_ZN40_INTERNAL_25c6946a_4_k_cu_ef9579fa_975206thrust24THRUST_300001_SM_1000_NS12placeholders2_3E
	.align		8
        /*0118*/ 	.dword	_ZN40_INTERNAL_25c6946a_4_k_cu_ef9579fa_975206thrust24THRUST_300001_SM_1000_NS12placeholders2_4E
	.align		8
        /*0120*/ 	.dword	_ZN40_INTERNAL_25c6946a_4_k_cu_ef9579fa_975206thrust24THRUST_300001_SM_1000_NS12placeholders2_5E
	.align		8
        /*0128*/ 	.dword	_ZN40_INTERNAL_25c6946a_4_k_cu_ef9579fa_975206thrust24THRUST_300001_SM_1000_NS12placeholders2_6E
	.align		8
        /*0130*/ 	.dword	_ZN40_INTERNAL_25c6946a_4_k_cu_ef9579fa_975206thrust24THRUST_300001_SM_1000_NS12placeholders2_7E
	.align		8
        /*0138*/ 	.dword	_ZN40_INTERNAL_25c6946a_4_k_cu_ef9579fa_975206thrust24THRUST_300001_SM_1000_NS12placeholders2_8E
	.align		8
        /*0140*/ 	.dword	_ZN40_INTERNAL_25c6946a_4_k_cu_ef9579fa_975206thrust24THRUST_300001_SM_1000_NS12placeholders2_9E
	.align		8
        /*0148*/ 	.dword	_ZN40_INTERNAL_25c6946a_4_k_cu_ef9579fa_975206thrust24THRUST_300001_SM_1000_NS12placeholders3_10E
	.align		8
        /*0150*/ 	.dword	_ZN40_INTERNAL_25c6946a_4_k_cu_ef9579fa_975206thrust24THRUST_300001_SM_1000_NS3seqE


//--------------------- .text._ZN3cub18CUB_300001_SM_10006detail11EmptyKernelIvEEvv --------------------------
	.section	.text._ZN3cub18CUB_300001_SM_10006detail11EmptyKernelIvEEvv,"ax",@progbits
	.align	128
        .global         _ZN3cub18CUB_300001_SM_10006detail11EmptyKernelIvEEvv
        .type           _ZN3cub18CUB_300001_SM_10006detail11EmptyKernelIvEEvv,@function
        .size           _ZN3cub18CUB_300001_SM_10006detail11EmptyKernelIvEEvv,(.L_x_1 - _ZN3cub18CUB_300001_SM_10006detail11EmptyKernelIvEEvv)
        .other          _ZN3cub18CUB_300001_SM_10006detail11EmptyKernelIvEEvv,@"STO_CUDA_ENTRY STV_DEFAULT"
_ZN3cub18CUB_300001_SM_10006detail11EmptyKernelIvEEvv:
.text._ZN3cub18CUB_300001_SM_10006detail11EmptyKernelIvEEvv:
[----:B------:R-:W-:Y:S01]  /*0000*/  LDC R1, c[0x0][0x37c] ;  /* 0x0000df00ff017b82 */ /* 0x000fe20000000800 */
[----:B------:R-:W-:Y:S05]  /*0010*/  EXIT ;  /* 0x000000000000794d */ /* 0x000fea0003800000 */
.L_x_0:
[----:B------:R-:W-:-:S00]  /*0020*/  BRA `(.L_x_0) ;  /* 0xfffffffc00fc7947 */ /* 0x000fc0000383ffff */
[----:B------:R-:W-:-:S00]  /*0030*/  NOP ;  /* 0x0000000000007918 */ /* 0x000fc00000000000 */
        /* <DEDUP_REMOVED lines=12> */
.L_x_1:


//--------------------- .nv.shared.reserved.0     --------------------------
	.section	.nv.shared.reserved.0,"aw",@nobits
	.weak		__nv_reservedSMEM_offset_0_alias
	.size		__nv_reservedSMEM_offset_0_alias, 0, 64
	.other		__nv_reservedSMEM_offset_0_alias,@"STO_CUDA_RESERVED_SHARED STV_DEFAULT"
__nv_reservedSMEM_offset_0_alias:
	.zero		0
	.zero		64


//--------------------- .nv.global                --------------------------
	.section	.nv.global,"aw",@nobits
.nv.global:
	.type		_ZN40_INTERNAL_25c6946a_4_k_cu_ef9579fa_975206thrust24THRUST_300001_SM_1000_NS3seqE,@object
	.size		_ZN40_INTERNAL_25c6946a_4_k_cu_ef9579fa_975206thrust24THRUST_300001_SM_1000_NS3seqE,(_ZN40_INTERNAL_25c6946a_4_k_cu_ef9579fa_975204cuda3std3__48in_placeE - _ZN40_INTERNAL_25c6946a_4_k_cu_ef9579fa_975206thrust24THRUST_300001_SM_1000_NS3seqE)
_ZN40_INTERNAL_25c6946a_4_k_cu_ef9579fa_975206thrust24THRUST_300001_SM_1000_NS3seqE:
	.zero		1
	.type		_ZN40_INTERNAL_25c6946a_4_k_cu_ef9579fa_975204cuda3std3__48in_placeE,@object
	.size		_ZN40_INTERNAL_25c6946a_4_k_cu_ef9579fa_975204cuda3std3__48in_placeE,(_ZN40_INTERNAL_25c6946a_4_k_cu_ef9579fa_975204cuda3std6ranges3__45__cpo4sizeE - _ZN40_INTERNAL_25c6946a_4_k_cu_ef9579fa_975204cuda3std3__48in_placeE)
_ZN40_INTERNAL_25c6946a_4_k_cu_ef9579fa_975204cuda3std3__48in_placeE:
	.zero		1
	.type		_ZN40_INTERNAL_25c6946a_4_k_cu_ef9579fa_975204cuda3std6ranges3__45__cpo4sizeE,@object
	.size		_ZN40_INTERNAL_25c6946a_4_k_cu_ef9579fa_975204cuda3std6ranges3__45__cpo4sizeE,(_ZN40_INTERNAL_25c6946a_4_k_cu_ef9579fa_975206thrust24THRUST_300001_SM_1000_NS12placeholders2_3E - _ZN40_INTERNAL_25c6946a_4_k_cu_ef9579fa_975204cuda3std6ranges3__45__cpo4sizeE)
_ZN40_INTERNAL_25c6946a_4_k_cu_ef9579fa_975204cuda3std6ranges3__45__cpo4sizeE:
	.zero		1
	.type		_ZN40_INTERNAL_25c6946a_4_k_cu_ef9579fa_975206thrust24THRUST_300001_SM_1000_NS12placeholders2_3E,@object
	.size		_ZN40_INTERNAL_25c6946a_4_k_cu_ef9579fa_975206thrust24THRUST_300001_SM_1000_NS12placeholders2_3E,(_ZN40_INTERNAL_25c6946a_4_k_cu_ef9579fa_975204cuda3std3__45__cpo6cbeginE - _ZN40_INTERNAL_25c6946a_4_k_cu_ef9579fa_975206thrust24THRUST_300001_SM_1000_NS12placeholders2_3E)
_ZN40_INTERNAL_25c6946a_4_k_cu_ef9579fa_975206thrust24THRUST_300001_SM_1000_NS12placeholders2_3E:
	.zero		1
	.type		_ZN40_INTERNAL_25c6946a_4_k_cu_ef9579fa_975204cuda3std3__45__cpo6cbeginE,@object
	.size		_ZN40_INTERNAL_25c6946a_4_k_cu_ef9579fa_975204cuda3std3__45__cpo6cbeginE,(_ZN40_INTERNAL_25c6946a_4_k_cu_ef9579fa_975204cuda3std6ranges3__45__cpo6cbeginE - _ZN40_INTERNAL_25c6946a_4_k_cu_ef9579fa_975204cuda3std3__45__cpo6cbeginE)
_ZN40_INTERNAL_25c6946a_4_k_cu_ef9579fa_975204cuda3std3__45__cpo6cbeginE:
	.zero		1
	.type		_ZN40_INTERNAL_25c6946a_4_k_cu_ef9579fa_975204cuda3std6ranges3__45__cpo6cbeginE,@object
	.size		_ZN40_INTERNAL_25c6946a_4_k_cu_ef9579fa_975204cuda3std6ranges3__45__cpo6cbeginE,(_ZN40_INTERNAL_25c6946a_4_k_cu_ef9579fa_975206thrust24THRUST_300001_SM_1000_NS12placeholders2_7E - _ZN40_INTERNAL_25c6946a_4_k_cu_ef9579fa_975204cuda3std6ranges3__45__cpo6cbeginE)
_ZN40_INTERNAL_25c6946a_4_k_cu_ef9579fa_975204cuda3std6ranges3__45__cpo6cbeginE:
	.zero		1
	.type		_ZN40_INTERNAL_25c6946a_4_k_cu_ef9579fa_975206thrust24THRUST_300001_SM_1000_NS12placeholders2_7E,@object
	.size		_ZN40_INTERNAL_25c6946a_4_k_cu_ef9579fa_975206thrust24THRUST_300001_SM_1000_NS12placeholders2_7E,(_ZN40_INTERNAL_25c6946a_4_k_cu_ef9579fa_975204cuda3std3__45__cpo7crbeginE - _ZN40_INTERNAL_25c6946a_4_k_cu_ef9579fa_975206thrust24THRUST_300001_SM_1000_NS12placeholders2_7E)
_ZN40_INTERNAL_25c6946a_4_k_cu_ef9579fa_975206thrust24THRUST_300001_SM_1000_NS12placeholders2_7E:
	.zero		1
	.type		_ZN40_INTERNAL_25c6946a_4_k_cu_ef9579fa_975204cuda3std3__45__cpo7crbeginE,@object
	.size		_ZN40_INTERNAL_25c6946a_4_k_cu_ef9579fa_975204cuda3std3__45__cpo7crbeginE,(_ZN40_INTERNAL_25c6946a_4_k_cu_ef9579fa_975204cuda3std6ranges3__45__cpo4nextE - _ZN40_INTERNAL_25c6946a_4_k_cu_ef9579fa_975204cuda3std3__45__cpo7crbeginE)
_ZN40_INTERNAL_25c6946a_4_k_cu_ef9579fa_975204cuda3std3__45__cpo7crbeginE:
	.zero		1
	.type		_ZN40_INTERNAL_25c6946a_4_k_cu_ef9579fa_975204cuda3std6ranges3__45__cpo4nextE,@object
	.size		_ZN40_INTERNAL_25c6946a_4_k_cu_ef9579fa_975204cuda3std6ranges3__45__cpo4nextE,(_ZN40_INTERNAL_25c6946a_4_k_cu_ef9579fa_975204cuda3std6ranges3__45__cpo4swapE - _ZN40_INTERNAL_25c6946a_4_k_cu_ef9579fa_975204cuda3std6ranges3__45__cpo4nextE)
_ZN40_INTERNAL_25c6946a_4_k_cu_ef9579fa_975204cuda3std6ranges3__45__cpo4nextE:
	.zero		1
	.type		_ZN40_INTERNAL_25c6946a_4_k_cu_ef9579fa_975204cuda3std6ranges3__45__cpo4swapE,@object
	.size		_ZN40_INTERNAL_25c6946a_4_k_cu_ef9579fa_975204cuda3std6ranges3__45__cpo4swapE,(_ZN40_INTERNAL_25c6946a_4_k_cu_ef9579fa_975206thrust24THRUST_300001_SM_1000_NS8cuda_cub10par_nosyncE - _ZN40_INTERNAL_25c6946a_4_k_cu_ef9579fa_975204cuda3std6ranges3__45__cpo4swapE)
_ZN40_INTERNAL_25c6946a_4_k_cu_ef9579fa_975204cuda3std6ranges3__45__cpo4swapE:
	.zero		1
	.type		_ZN40_INTERNAL_25c6946a_4_k_cu_ef9579fa_975206thrust24THRUST_300001_SM_1000_NS8cuda_cub10par_nosyncE,@object
	.size		_ZN40_INTERNAL_25c6946a_4_k_cu_ef9579fa_975206thrust24THRUST_300001_SM_1000_NS8cuda_cub10par_nosyncE,(_ZN40_INTERNAL_25c6946a_4_k_cu_ef9579fa_975206thrust24THRUST_300001_SM_1000_NS12placeholders2_9E - _ZN40_INTERNAL_25c6946a_4_k_cu_ef9579fa_975206thrust24THRUST_300001_SM_1000_NS8cuda_cub10par_nosyncE)
_ZN40_INTERNAL_25c6946a_4_k_cu_ef9579fa_975206thrust24THRUST_300001_SM_1000_NS8cuda_cub10par_nosyncE:
	.zero		1
	.type		_ZN40_INTERNAL_25c6946a_4_k_cu_ef9579fa_975206thrust24THRUST_300001_SM_1000_NS12placeholders2_9E,@object
	.size		_ZN40_INTERNAL_25c6946a_4_k_cu_ef9579fa_975206thrust24THRUST_300001_SM_1000_NS12placeholders2_9E,(_ZN40_INTERNAL_25c6946a_4_k_cu_ef9579fa_975204cuda3std3__442_GLOBAL__N__25c6946a_4_k_cu_ef9579fa_975206ignoreE - _ZN40_INTERNAL_25c6946a_4_k_cu_ef9579fa_975206thrust24THRUST_300001_SM_1000_NS12placeholders2_9E)
_ZN40_INTERNAL_25c6946a_4_k_cu_ef9579fa_975206thrust24THRUST_300001_SM_1000_NS12placeholders2_9E:
	.zero		1
	.type		_ZN40_INTERNAL_25c6946a_4_k_cu_ef9579fa_975204cuda3std3__442_GLOBAL__N__25c6946a_4_k_cu_ef9579fa_975206ignoreE,@object
	.size		_ZN40_INTERNAL_25c6946a_4_k_cu_ef9579fa_975204cuda3std3__442_GLOBAL__N__25c6946a_4_k_cu_ef9579fa_975206ignoreE,(_ZN40_INTERNAL_25c6946a_4_k_cu_ef9579fa_975204cuda3std6ranges3__45__cpo4dataE - _ZN40_INTERNAL_25c6946a_4_k_cu_ef9579fa_975204cuda3std3__442_GLOBAL__N__25c6946a_4_k_cu_ef9579fa_975206ignoreE)
_ZN40_INTERNAL_25c6946a_4_k_cu_ef9579fa_975204cuda3std3__442_GLOBAL__N__25c6946a_4_k_cu_ef9579fa_975206ignoreE:
	.zero		1
	.type		_ZN40_INTERNAL_25c6946a_4_k_cu_ef9579fa_975204cuda3std6ranges3__45__cpo4dataE,@object
	.size		_ZN40_INTERNAL_25c6946a_4_k_cu_ef9579fa_975204cuda3std6ranges3__45__cpo4dataE,(_ZN40_INTERNAL_25c6946a_4_k_cu_ef9579fa_975206thrust24THRUST_300001_SM_1000_NS12placeholders2_1E - _ZN40_INTERNAL_25c6946a_4_k_cu_ef9579fa_975204cuda3std6ranges3__45__cpo4dataE)
_ZN40_INTERNAL_25c6946a_4_k_cu_ef9579fa_975204cuda3std6ranges3__45__cpo4dataE:
	.zero		1
	.type		_ZN40_INTERNAL_25c6946a_4_k_cu_ef9579fa_975206thrust24THRUST_300001_SM_1000_NS12placeholders2_1E,@object
	.size		_ZN40_INTERNAL_25c6946a_4_k_cu_ef9579fa_975206thrust24THRUST_300001_SM_1000_NS12placeholders2_1E,(_ZN40_INTERNAL_25c6946a_4_k_cu_ef9579fa_975204cuda3std3__45__cpo5beginE - _ZN40_INTERNAL_25c6946a_4_k_cu_ef9579fa_975206thrust24THRUST_300001_SM_1000_NS12placeholders2_1E)
_ZN40_INTERNAL_25c6946a_4_k_cu_ef9579fa_975206thrust24THRUST_300001_SM_1000_NS12placeholders2_1E:
	.zero		1
	.type		_ZN40_INTERNAL_25c6946a_4_k_cu_ef9579fa_975204cuda3std3__45__cpo5beginE,@object
	.size		_ZN40_INTERNAL_25c6946a_4_k_cu_ef9579fa_975204cuda3std3__45__cpo5beginE,(_ZN40_INTERNAL_25c6946a_4_k_cu_ef9579fa_975204cuda3std6ranges3__45__cpo5beginE - _ZN40_INTERNAL_25c6946a_4_k_cu_ef9579fa_975204cuda3std3__45__cpo5beginE)
_ZN40_INTERNAL_25c6946a_4_k_cu_ef9579fa_975204cuda3std3__45__cpo5beginE:
	.zero		1
	.type		_ZN40_INTERNAL_25c6946a_4_k_cu_ef9579fa_975204cuda3std6ranges3__45__cpo5beginE,@object
	.size		_ZN40_INTERNAL_25c6946a_4_k_cu_ef9579fa_975204cuda3std6ranges3__45__cpo5beginE,(_ZN40_INTERNAL_25c6946a_4_k_cu_ef9579fa_975206thrust24THRUST_300001_SM_1000_NS12placeholders2_5E - _ZN40_INTERNAL_25c6946a_4_k_cu_ef9579fa_975204cuda3std6ranges3__45__cpo5beginE)
_ZN40_INTERNAL_25c6946a_4_k_cu_ef9579fa_975204cuda3std6ranges3__45__cpo5beginE:
	.zero		1
	.type		_ZN40_INTERNAL_25c6946a_4_k_cu_ef9579fa_975206thrust24THRUST_300001_SM_1000_NS12placeholders2_5E,@object
	.size		_ZN40_INTERNAL_25c6946a_4_k_cu_ef9579fa_975206thrust24THRUST_300001_SM_1000_NS12placeholders2_5E,(_ZN40_INTERNAL_25c6946a_4_k_cu_ef9579fa_975204cuda3std3__45__cpo6rbeginE - _ZN40_INTERNAL_25c6946a_4_k_cu_ef9579fa_975206thrust24THRUST_300001_SM_1000_NS12placeholders2_5E)
_ZN40_INTERNAL_25c6946a_4_k_cu_ef9579fa_975206thrust24THRUST_300001_SM_1000_NS12placeholders2_5E:
	.zero		1
	.type		_ZN40_INTERNAL_25c6946a_4_k_cu_ef9579fa_975204cuda3std3__45__cpo6rbeginE,@object
	.size		_ZN40_INTERNAL_25c6946a_4_k_cu_ef9579fa_975204cuda3std3__45__cpo6rbeginE,(_ZN40_INTERNAL_25c6946a_4_k_cu_ef9579fa_975204cuda3std6ranges3__45__cpo7advanceE - _ZN40_INTERNAL_25c6946a_4_k_cu_ef9579fa_975204cuda3std3__45__cpo6rbeginE)
_ZN40_INTERNAL_25c6946a_4_k_cu_ef9579fa_975204cuda3std3__45__cpo6rbeginE:
	.zero		1
	.type		_ZN40_INTERNAL_25c6946a_4_k_cu_ef9579fa_975204cuda3std6ranges3__45__cpo7advanceE,@object
	.size		_ZN40_INTERNAL_25c6946a_4_k_cu_ef9579fa_975204cuda3std6ranges3__45__cpo7advanceE,(_ZN40_INTERNAL_25c6946a_4_k_cu_ef9579fa_975204cuda3std3__47nulloptE - _ZN40_INTERNAL_25c6946a_4_k_cu_ef9579fa_975204cuda3std6ranges3__45__cpo7advanceE)
_ZN40_INTERNAL_25c6946a_4_k_cu_ef9579fa_975204cuda3std6ranges3__45__cpo7advanceE:
	.zero		1
	.type		_ZN40_INTERNAL_25c6946a_4_k_cu_ef9579fa_975204cuda3std3__47nulloptE,@object
	.size		_ZN40_INTERNAL_25c6946a_4_k_cu_ef9579fa_975204cuda3std3__47nulloptE,(_ZN40_INTERNAL_25c6946a_4_k_cu_ef9579fa_975204cuda3std6ranges3__45__cpo8distanceE - _ZN40_INTERNAL_25c6946a_4_k_cu_ef9579fa_975204cuda3std3__47nulloptE)
_ZN40_INTERNAL_25c6946a_4_k_cu_ef9579fa_975204cuda3std3__47nulloptE:
	.zero		1
	.type		_ZN40_INTERNAL_25c6946a_4_k_cu_ef9579fa_975204cuda3std6ranges3__45__cpo8distanceE,@object
	.size		_ZN40_INTERNAL_25c6946a_4_k_cu_ef9579fa_975204cuda3std6ranges3__45__cpo8distanceE,(_ZN40_INTERNAL_25c6946a_4_k_cu_ef9579fa_975206thrust24THRUST_300001_SM_1000_NS12placeholders3_10E - _ZN40_INTERNAL_25c6946a_4_k_cu_ef9579fa_975204cuda3std6ranges3__45__cpo8distanceE)
_ZN40_INTERNAL_25c6946a_4_k_cu_ef9579fa_975204cuda3std6ranges3__45__cpo8distanceE:
	.zero		1
	.type		_ZN40_INTERNAL_25c6946a_4_k_cu_ef9579fa_975206thrust24THRUST_300001_SM_1000_NS12placeholders3_10E,@object
	.size		_ZN40_INTERNAL_25c6946a_4_k_cu_ef9579fa_975206thrust24THRUST_300001_SM_1000_NS12placeholders3_10E,(_ZN40_INTERNAL_25c6946a_4_k_cu_ef9579fa_975204cuda3std3__419piecewise_constructE - _ZN40_INTERNAL_25c6946a_4_k_cu_ef9579fa_975206thrust24THRUST_300001_SM_1000_NS12placeholders3_10E)
_ZN40_INTERNAL_25c6946a_4_k_cu_ef9579fa_975206thrust24THRUST_300001_SM_1000_NS12placeholders3_10E:
	.zero		1
	.type		_ZN40_INTERNAL_25c6946a_4_k_cu_ef9579fa_975204cuda3std3__419piecewise_constructE,@object
	.size		_ZN40_INTERNAL_25c6946a_4_k_cu_ef9579fa_975204cuda3std3__419piecewise_constructE,(_ZN40_INTERNAL_25c6946a_4_k_cu_ef9579fa_975204cuda3std6ranges3__45__cpo5cdataE - _ZN40_INTERNAL_25c6946a_4_k_cu_ef9579fa_975204cuda3std3__419piecewise_constructE)
_ZN40_INTERNAL_25c6946a_4_k_cu_ef9579fa_975204cuda3std3__419piecewise_constructE:
	.zero		1
	.type		_ZN40_INTERNAL_25c6946a_4_k_cu_ef9579fa_975204cuda3std6ranges3__45__cpo5cdataE,@object
	.size		_ZN40_INTERNAL_25c6946a_4_k_cu_ef9579fa_975204cuda3std6ranges3__45__cpo5cdataE,(_ZN40_INTERNAL_25c6946a_4_k_cu_ef9579fa_975206thrust24THRUST_300001_SM_1000_NS12placeholders2_2E - _ZN40_INTERNAL_25c6946a_4_k_cu_ef9579fa_975204cuda3std6ranges3__45__cpo5cdataE)
_ZN40_INTERNAL_25c6946a_4_k_cu_ef9579fa_975204cuda3std6ranges3__45__cpo5cdataE:
	.zero		1
	.type		_ZN40_INTERNAL_25c6946a_4_k_cu_ef9579fa_975206thrust24THRUST_300001_SM_1000_NS12placeholders2_2E,@object
	.size		_ZN40_INTERNAL_25c6946a_4_k_cu_ef9579fa_975206thrust24THRUST_300001_SM_1000_NS12placeholders2_2E,(_ZN40_INTERNAL_25c6946a_4_k_cu_ef9579fa_975204cuda3std3__45__cpo3endE - _ZN40_INTERNAL_25c6946a_4_k_cu_ef9579fa_975206thrust24THRUST_300001_SM_1000_NS12placeholders2_2E)
_ZN40_INTERNAL_25c6946a_4_k_cu_ef9579fa_975206thrust24THRUST_300001_SM_1000_NS12placeholders2_2E:
	.zero		1
	.type		_ZN40_INTERNAL_25c6946a_4_k_cu_ef9579fa_975204cuda3std3__45__cpo3endE,@object
	.size		_ZN40_INTERNAL_25c6946a_4_k_cu_ef9579fa_975204cuda3std3__45__cpo3endE,(_ZN40_INTERNAL_25c6946a_4_k_cu_ef9579fa_975204cuda3std6ranges3__45__cpo3endE - _ZN40_INTERNAL_25c6946a_4_k_cu_ef9579fa_975204cuda3std3__45__cpo3endE)
_ZN40_INTERNAL_25c6946a_4_k_cu_ef9579fa_975204cuda3std3__45__cpo3endE:
	.zero		1
	.type		_ZN40_INTERNAL_25c6946a_4_k_cu_ef9579fa_975204cuda3std6ranges3__45__cpo3endE,@object
	.size		_ZN40_INTERNAL_25c6946a_4_k_cu_ef9579fa_975204cuda3std6ranges3__45__cpo3endE,(_ZN40_INTERNAL_25c6946a_4_k_cu_ef9579fa_975206thrust24THRUST_300001_SM_1000_NS12placeholders2_6E - _ZN40_INTERNAL_25c6946a_4_k_cu_ef9579fa_975204cuda3std6ranges3__45__cpo3endE)
_ZN40_INTERNAL_25c6946a_4_k_cu_ef9579fa_975204cuda3std6ranges3__45__cpo3endE:
	.zero		1
	.type		_ZN40_INTERNAL_25c6946a_4_k_cu_ef9579fa_975206thrust24THRUST_300001_SM_1000_NS12placeholders2_6E,@object
	.size		_ZN40_INTERNAL_25c6946a_4_k_cu_ef9579fa_975206thrust24THRUST_300001_SM_1000_NS12placeholders2_6E,(_ZN40_INTERNAL_25c6946a_4_k_cu_ef9579fa_975204cuda3std3__45__cpo4rendE - _ZN40_INTERNAL_25c6946a_4_k_cu_ef9579fa_975206thrust24THRUST_300001_SM_1000_NS12placeholders2_6E)
_ZN40_INTERNAL_25c6946a_4_k_cu_ef9579fa_975206thrust24THRUST_300001_SM_1000_NS12placeholders2_6E:
	.zero		1
	.type		_ZN40_INTERNAL_25c6946a_4_k_cu_ef9579fa_975204cuda3std3__45__cpo4rendE,@object
	.size		_ZN40_INTERNAL_25c6946a_4_k_cu_ef9579fa_975204cuda3std3__45__cpo4rendE,(_ZN40_INTERNAL_25c6946a_4_k_cu_ef9579fa_975204cuda3std6ranges3__45__cpo9iter_swapE - _ZN40_INTERNAL_25c6946a_4_k_cu_ef9579fa_975204cuda3std3__45__cpo4rendE)
_ZN40_INTERNAL_25c6946a_4_k_cu_ef9579fa_975204cuda3std3__45__cpo4rendE:
	.zero		1
	.type		_ZN40_INTERNAL_25c6946a_4_k_cu_ef9579fa_975204cuda3std6ranges3__45__cpo9iter_swapE,@object
	.size		_ZN40_INTERNAL_25c6946a_4_k_cu_ef9579fa_975204cuda3std6ranges3__45__cpo9iter_swapE,(_ZN40_INTERNAL_25c6946a_4_k_cu_ef9579fa_975204cuda3std3__48unexpectE - _ZN40_INTERNAL_25c6946a_4_k_cu_ef9579fa_975204cuda3std6ranges3__45__cpo9iter_swapE)
_ZN40_INTERNAL_25c6946a_4_k_cu_ef9579fa_975204cuda3std6ranges3__45__cpo9iter_swapE:
	.zero		1
	.type		_ZN40_INTERNAL_25c6946a_4_k_cu_ef9579fa_975204cuda3std3__48unexpectE,@object
	.size		_ZN40_INTERNAL_25c6946a_4_k_cu_ef9579fa_975204cuda3std3__48unexpectE,(_ZN40_INTERNAL_25c6946a_4_k_cu_ef9579fa_975206thrust24THRUST_300001_SM_1000_NS8cuda_cub3parE - _ZN40_INTERNAL_25c6946a_4_k_cu_ef9579fa_975204cuda3std3__48unexpectE)
_ZN40_INTERNAL_25c6946a_4_k_cu_ef9579fa_975204cuda3std3__48unexpectE:
	.zero		1
	.type		_ZN40_INTERNAL_25c6946a_4_k_cu_ef9579fa_975206thrust24THRUST_300001_SM_1000_NS8cuda_cub3parE,@object
	.size		_ZN40_INTERNAL_25c6946a_4_k_cu_ef9579fa_975206thrust24THRUST_300001_SM_1000_NS8cuda_cub3parE,(_ZN40_INTERNAL_25c6946a_4_k_cu_ef9579fa_975206thrust24THRUST_300001_SM_1000_NS12placeholders2_4E - _ZN40_INTERNAL_25c6946a_4_k_cu_ef9579fa_975206thrust24THRUST_300001_SM_1000_NS8cuda_cub3parE)
_ZN40_INTERNAL_25c6946a_4_k_cu_ef9579fa_975206thrust24THRUST_300001_SM_1000_NS8cuda_cub3parE:
	.zero		1
	.type		_ZN40_INTERNAL_25c6946a_4_k_cu_ef9579fa_975206thrust24THRUST_300001_SM_1000_NS12placeholders2_4E,@object
	.size		_ZN40_INTERNAL_25c6946a_4_k_cu_ef9579fa_975206thrust24THRUST_300001_SM_1000_NS12placeholders2_4E,(_ZN40_INTERNAL_25c6946a_4_k_cu_ef9579fa_975204cuda3std3__45__cpo4cendE - _ZN40_INTERNAL_25c6946a_4_k_cu_ef9579fa_975206thrust24THRUST_300001_SM_1000_NS12placeholders2_4E)
_ZN40_INTERNAL_25c6946a_4_k_cu_ef9579fa_975206thrust24THRUST_300001_SM_1000_NS12placeholders2_4E:
	.zero		1
	.type		_ZN40_INTERNAL_25c6946a_4_k_cu_ef9579fa_975204cuda3std3__45__cpo4cendE,@object
	.size		_ZN40_INTERNAL_25c6946a_4_k_cu_ef9579fa_975204cuda3std3__45__cpo4cendE,(_ZN40_INTERNAL_25c6946a_4_k_cu_ef9579fa_975204cuda3std6ranges3__45__cpo4cendE - _ZN40_INTERNAL_25c6946a_4_k_cu_ef9579fa_975204cuda3std3__45__cpo4cendE)
_ZN40_INTERNAL_25c6946a_4_k_cu_ef9579fa_975204cuda3std3__45__cpo4cendE:
	.zero		1
	.type		_ZN40_INTERNAL_25c6946a_4_k_cu_ef9579fa_975204cuda3std6ranges3__45__cpo4cendE,@object
	.size		_ZN40_INTERNAL_25c6946a_4_k_cu_ef9579fa_975204cuda3std6ranges3__45__cpo4cendE,(_ZN40_INTERNAL_25c6946a_4_k_cu_ef9579fa_975204cuda3std3__420unreachable_sentinelE - _ZN40_INTERNAL_25c6946a_4_k_cu_ef9579fa_975204cuda3std6ranges3__45__cpo4cendE)
_ZN40_INTERNAL_25c6946a_4_k_cu_ef9579fa_975204cuda3std6ranges3__45__cpo4cendE:
	.zero		1
	.type		_ZN40_INTERNAL_25c6946a_4_k_cu_ef9579fa_975204cuda3std3__420unreachable_sentinelE,@object
	.size		_ZN40_INTERNAL_25c6946a_4_k_cu_ef9579fa_975204cuda3std3__420unreachable_sentinelE,(_ZN40_INTERNAL_25c6946a_4_k_cu_ef9579fa_975204cuda3std6ranges3__45__cpo5ssizeE - _ZN40_INTERNAL_25c6946a_4_k_cu_ef9579fa_975204cuda3std3__420unreachable_sentinelE)
_ZN40_INTERNAL_25c6946a_4_k_cu_ef9579fa_975204cuda3std3__420unreachable_sentinelE:
	.zero		1
	.type		_ZN40_INTERNAL_25c6946a_4_k_cu_ef9579fa_975204cuda3std6ranges3__45__cpo5ssizeE,@object
	.size		_ZN40_INTERNAL_25c6946a_4_k_cu_ef9579fa_975204cuda3std6ranges3__45__cpo5ssizeE,(_ZN40_INTERNAL_25c6946a_4_k_cu_ef9579fa_975206thrust24THRUST_300001_SM_1000_NS12placeholders2_8E - _ZN40_INTERNAL_25c6946a_4_k_cu_ef9579fa_975204cuda3std6ranges3__45__cpo5ssizeE)
_ZN40_INTERNAL_25c6946a_4_k_cu_ef9579fa_975204cuda3std6ranges3__45__cpo5ssizeE:
	.zero		1
	.type		_ZN40_INTERNAL_25c6946a_4_k_cu_ef9579fa_975206thrust24THRUST_300001_SM_1000_NS12placeholders2_8E,@object
	.size		_ZN40_INTERNAL_25c6946a_4_k_cu_ef9579fa_975206thrust24THRUST_300001_SM_1000_NS12placeholders2_8E,(_ZN40_INTERNAL_25c6946a_4_k_cu_ef9579fa_975204cuda3std3__45__cpo5crendE - _ZN40_INTERNAL_25c6946a_4_k_cu_ef9579fa_975206thrust24THRUST_300001_SM_1000_NS12placeholders2_8E)
_ZN40_INTERNAL_25c6946a_4_k_cu_ef9579fa_975206thrust24THRUST_300001_SM_1000_NS12placeholders2_8E:
	.zero		1
	.type		_ZN40_INTERNAL_25c6946a_4_k_cu_ef9579fa_975204cuda3std3__45__cpo5crendE,@object
	.size		_ZN40_INTERNAL_25c6946a_4_k_cu_ef9579fa_975204cuda3std3__45__cpo5crendE,(_ZN40_INTERNAL_25c6946a_4_k_cu_ef9579fa_975204cuda3std6ranges3__45__cpo4prevE - _ZN40_INTERNAL_25c6946a_4_k_cu_ef9579fa_975204cuda3std3__45__cpo5crendE)
_ZN40_INTERNAL_25c6946a_4_k_cu_ef9579fa_975204cuda3std3__45__cpo5crendE:
	.zero		1
	.type		_ZN40_INTERNAL_25c6946a_4_k_cu_ef9579fa_975204cuda3std6ranges3__45__cpo4prevE,@object
	.size		_ZN40_INTERNAL_25c6946a_4_k_cu_ef9579fa_975204cuda3std6ranges3__45__cpo4prevE,(_ZN40_INTERNAL_25c6946a_4_k_cu_ef9579fa_975204cuda3std6ranges3__45__cpo9iter_moveE - _ZN40_INTERNAL_25c6946a_4_k_cu_ef9579fa_975204cuda3std6ranges3__45__cpo4prevE)
_ZN40_INTERNAL_25c6946a_4_k_cu_ef9579fa_975204cuda3std6ranges3__45__cpo4prevE:
	.zero		1
	.type		_ZN40_INTERNAL_25c6946a_4_k_cu_ef9579fa_975204cuda3std6ranges3__45__cpo9iter_moveE,@object
	.size		_ZN40_INTERNAL_25c6946a_4_k_cu_ef9579fa_975204cuda3std6ranges3__45__cpo9iter_moveE,(_ZN40_INTERNAL_25c6946a_4_k_cu_ef9579fa_975206thrust24THRUST_300001_SM_1000_NS6system6detail10sequential3seqE - _ZN40_INTERNAL_25c6946a_4_k_cu_ef9579fa_975204cuda3std6ranges3__45__cpo9iter_moveE)
_ZN40_INTERNAL_25c6946a_4_k_cu_ef9579fa_975204cuda3std6ranges3__45__cpo9iter_moveE:
	.zero		1
	.type		_ZN40_INTERNAL_25c6946a_4_k_cu_ef9579fa_975206thrust24THRUST_300001_SM_1000_NS6system6detail10sequential3seqE,@object
	.size		_ZN40_INTERNAL_25c6946a_4_k_cu_ef9579fa_975206thrust24THRUST_300001_SM_1000_NS6system6detail10sequential3seqE,(.L_31 - _ZN40_INTERNAL_25c6946a_4_k_cu_ef9579fa_975206thrust24THRUST_300001_SM_1000_NS6system6detail10sequential3seqE)
_ZN40_INTERNAL_25c6946a_4_k_cu_ef9579fa_975206thrust24THRUST_300001_SM_1000_NS6system6detail10sequential3seqE:
	.zero		1
.L_31:


//--------------------- .nv.constant0._ZN3cub18CUB_300001_SM_10006detail11EmptyKernelIvEEvv --------------------------
	.section	.nv.constant0._ZN3cub18CUB_300001_SM_10006detail11EmptyKernelIvEEvv,"a",@progbits
	.sectionflags	@""
	.align	4
.nv.constant0._ZN3cub18CUB_300001_SM_10006detail11EmptyKernelIvEEvv:
	.zero		896


//--------------------- SYMBOLS --------------------------

	.type		.nv.reservedSmem.offset0,@object
	.size		.nv.reservedSmem.offset0,0x4
